//
// Generated by NVIDIA NVVM Compiler
//
// Compiler Build ID: CL-36424714
// Cuda compilation tools, release 13.0, V13.0.88
// Based on NVVM 20.0.0
//

.version 9.0
.target sm_100
.address_size 64

	// .globl	_Z10hello_cudav
.extern .func  (.param .b32 func_retval0) vprintf
(
	.param .b64 vprintf_param_0,
	.param .b64 vprintf_param_1
)
;
.global .align 1 .b8 $str[18] = {72, 101, 108, 108, 111, 32, 67, 117, 100, 97, 32, 87, 111, 114, 108, 100, 10};
.global .align 1 .b8 $str$1[142] = {98, 108, 111, 99, 107, 73, 100, 120, 46, 120, 58, 32, 37, 100, 44, 32, 98, 108, 111, 99, 107, 73, 100, 120, 46, 121, 58, 32, 37, 100, 44, 32, 98, 108, 111, 99, 107, 73, 100, 120, 46, 122, 58, 32, 37, 100, 32, 10, 98, 108, 111, 99, 107, 68, 105, 109, 46, 120, 58, 32, 37, 100, 44, 32, 98, 108, 111, 99, 107, 68, 105, 109, 46, 121, 58, 32, 37, 100, 44, 32, 98, 108, 111, 99, 107, 68, 105, 109, 46, 122, 58, 32, 37, 100, 32, 10, 103, 114, 105, 100, 68, 105, 109, 46, 120, 58, 32, 37, 100, 44, 32, 103, 114, 105, 100, 68, 105, 109, 46, 121, 58, 32, 37, 100, 44, 32, 103, 114, 105, 100, 68, 105, 109, 46, 122, 58, 32, 37, 100, 32, 10};
.global .align 1 .b8 $str$2[36] = {116, 104, 114, 101, 97, 100, 73, 100, 120, 58, 32, 37, 100, 44, 32, 103, 105, 100, 58, 32, 37, 100, 44, 32, 118, 97, 108, 117, 101, 58, 32, 37, 100, 32, 10};

.visible .entry _Z10hello_cudav()
{
	.reg .b32 	%r<3>;
	.reg .b64 	%rd<3>;

	mov.u64 	%rd1, $str;
	cvta.global.u64 	%rd2, %rd1;
	{ // callseq 0, 0
	.param .b64 param0;
	st.param.b64 	[param0], %rd2;
	.param .b64 param1;
	st.param.b64 	[param1], 0;
	.param .b32 retval0;
	call.uni (retval0), 
	vprintf, 
	(
	param0, 
	param1
	);
	ld.param.b32 	%r1, [retval0];
	} // callseq 0
	ret;

}
	// .globl	_Z13print_detailsv
.visible .entry _Z13print_detailsv()
{
	.local .align 8 .b8 	__local_depot1[40];
	.reg .b64 	%SP;
	.reg .b64 	%SPL;
	.reg .b32 	%r<12>;
	.reg .b64 	%rd<5>;

	mov.u64 	%SPL, __local_depot1;
	cvta.local.u64 	%SP, %SPL;
	add.u64 	%rd1, %SP, 0;
	add.u64 	%rd2, %SPL, 0;
	mov.u32 	%r1, %ctaid.x;
	mov.u32 	%r2, %ctaid.y;
	mov.u32 	%r3, %ctaid.z;
	mov.u32 	%r4, %ntid.x;
	mov.u32 	%r5, %ntid.y;
	mov.u32 	%r6, %ntid.z;
	mov.u32 	%r7, %nctaid.x;
	mov.u32 	%r8, %nctaid.y;
	mov.u32 	%r9, %nctaid.z;
	st.local.v2.u32 	[%rd2], {%r1, %r2};
	st.local.v2.u32 	[%rd2+8], {%r3, %r4};
	st.local.v2.u32 	[%rd2+16], {%r5, %r6};
	st.local.v2.u32 	[%rd2+24], {%r7, %r8};
	st.local.u32 	[%rd2+32], %r9;
	mov.u64 	%rd3, $str$1;
	cvta.global.u64 	%rd4, %rd3;
	{ // callseq 1, 0
	.param .b64 param0;
	st.param.b64 	[param0], %rd4;
	.param .b64 param1;
	st.param.b64 	[param1], %rd1;
	.param .b32 retval0;
	call.uni (retval0), 
	vprintf, 
	(
	param0, 
	param1
	);
	ld.param.b32 	%r10, [retval0];
	} // callseq 1
	ret;

}
	// .globl	_Z15unique_gid_calcPi
.visible .entry _Z15unique_gid_calcPi(
	.param .u64 .ptr .align 1 _Z15unique_gid_calcPi_param_0
)
{
	.local .align 8 .b8 	__local_depot2[16];
	.reg .b64 	%SP;
	.reg .b64 	%SPL;
	.reg .b32 	%r<8>;
	.reg .b64 	%rd<9>;

	mov.u64 	%SPL, __local_depot2;
	cvta.local.u64 	%SP, %SPL;
	ld.param.u64 	%rd1, [_Z15unique_gid_calcPi_param_0];
	cvta.to.global.u64 	%rd2, %rd1;
	add.u64 	%rd3, %SP, 0;
	add.u64 	%rd4, %SPL, 0;
	mov.u32 	%r1, %tid.x;
	mov.u32 	%r2, %ctaid.x;
	mov.u32 	%r3, %ntid.x;
	mad.lo.s32 	%r4, %r2, %r3, %r1;
	mul.wide.s32 	%rd5, %r4, 4;
	add.s64 	%rd6, %rd2, %rd5;
	ld.global.u32 	%r5, [%rd6];
	st.local.v2.u32 	[%rd4], {%r1, %r4};
	st.local.u32 	[%rd4+8], %r5;
	mov.u64 	%rd7, $str$2;
	cvta.global.u64 	%rd8, %rd7;
	{ // callseq 2, 0
	.param .b64 param0;
	st.param.b64 	[param0], %rd8;
	.param .b64 param1;
	st.param.b64 	[param1], %rd3;
	.param .b32 retval0;
	call.uni (retval0), 
	vprintf, 
	(
	param0, 
	param1
	);
	ld.param.b32 	%r6, [retval0];
	} // callseq 2
	ret;

}
	// .globl	_Z18unique_gid_calc_2dPi
.visible .entry _Z18unique_gid_calc_2dPi(
	.param .u64 .ptr .align 1 _Z18unique_gid_calc_2dPi_param_0
)
{
	.local .align 8 .b8 	__local_depot3[16];
	.reg .b64 	%SP;
	.reg .b64 	%SPL;
	.reg .b32 	%r<15>;
	.reg .b64 	%rd<9>;

	mov.u64 	%SPL, __local_depot3;
	cvta.local.u64 	%SP, %SPL;
	ld.param.u64 	%rd1, [_Z18unique_gid_calc_2dPi_param_0];
	cvta.to.global.u64 	%rd2, %rd1;
	add.u64 	%rd3, %SP, 0;
	add.u64 	%rd4, %SPL, 0;
	mov.u32 	%r1, %tid.x;
	mov.u32 	%r2, %tid.y;
	mov.u32 	%r3, %ntid.x;
	mad.lo.s32 	%r4, %r2, %r3, %r1;
	mov.u32 	%r5, %ctaid.x;
	mov.u32 	%r6, %ntid.y;
	mov.u32 	%r7, %ctaid.y;
	mov.u32 	%r8, %nctaid.x;
	mad.lo.s32 	%r9, %r7, %r8, %r5;
	mul.lo.s32 	%r10, %r6, %r3;
	mad.lo.s32 	%r11, %r10, %r9, %r4;
	mul.wide.s32 	%rd5, %r11, 4;
	add.s64 	%rd6, %rd2, %rd5;
	ld.global.u32 	%r12, [%rd6];
	st.local.v2.u32 	[%rd4], {%r4, %r11};
	st.local.u32 	[%rd4+8], %r12;
	mov.u64 	%rd7, $str$2;
	cvta.global.u64 	%rd8, %rd7;
	{ // callseq 3, 0
	.param .b64 param0;
	st.param.b64 	[param0], %rd8;
	.param .b64 param1;
	st.param.b64 	[param1], %rd3;
	.param .b32 retval0;
	call.uni (retval0), 
	vprintf, 
	(
	param0, 
	param1
	);
	ld.param.b32 	%r13, [retval0];
	} // callseq 3
	ret;

}


// ===== COMPILED SASS (sm_100) =====

	.target	sm_100

	.elftype	@"ET_EXEC"


//--------------------- .note.nv.tkinfo           --------------------------
	.section	.note.nv.tkinfo,"",@"SHT_NOTE"
	.sectionflags	@"SHF_NOTE_NV_TKINFO"
	.tkinfo
        /*0018*/ 	.word	0x00000002
        /*0030*/ 	.string	""
        /*0030*/ 	.string	"ptxas"
        /*0030*/ 	.string	"Cuda compilation tools, release 13.0, V13.0.88"
        /*0030*/ 	.string	"Build cuda_13.0.r13.0/compiler.36424714_0"
        /*0030*/ 	.string	"-arch sm_100 -m 64 "



//--------------------- .note.nv.cuinfo           --------------------------
	.section	.note.nv.cuinfo,"",@"SHT_NOTE"
	.sectionflags	@"SHF_NOTE_NV_CUINFO"
        /*0018*/ 	.short	0x0002
        /*001a*/ 	.short	0x0064
        /*001c*/ 	.short	0x0082
	.zero		2


//--------------------- .nv.info                  --------------------------
	.section	.nv.info,"",@"SHT_CUDA_INFO"
	.align	4


	//----- nvinfo : EIATTR_REGCOUNT
	.align		4
        /*0000*/ 	.byte	0x04, 0x2f
        /*0002*/ 	.short	(.L_4 - .L_3)
	.align		4
.L_3:
        /*0004*/ 	.word	index@(_Z10hello_cudav)
        /*0008*/ 	.word	0x00000018


	//----- nvinfo : EIATTR_FRAME_SIZE
	.align		4
.L_4:
        /*000c*/ 	.byte	0x04, 0x11
        /*000e*/ 	.short	(.L_6 - .L_5)
	.align		4
.L_5:
        /*0010*/ 	.word	index@(_Z10hello_cudav)
        /*0014*/ 	.word	0x00000000


	//----- nvinfo : EIATTR_REGCOUNT
	.align		4
.L_6:
        /*0018*/ 	.byte	0x04, 0x2f
        /*001a*/ 	.short	(.L_8 - .L_7)
	.align		4
.L_7:
        /*001c*/ 	.word	index@(_Z13print_detailsv)
        /*0020*/ 	.word	0x00000018


	//----- nvinfo : EIATTR_FRAME_SIZE
	.align		4
.L_8:
        /*0024*/ 	.byte	0x04, 0x11
        /*0026*/ 	.short	(.L_10 - .L_9)
	.align		4
.L_9:
        /*0028*/ 	.word	index@(_Z13print_detailsv)
        /*002c*/ 	.word	0x00000028


	//----- nvinfo : EIATTR_REGCOUNT
	.align		4
.L_10:
        /*0030*/ 	.byte	0x04, 0x2f
        /*0032*/ 	.short	(.L_12 - .L_11)
	.align		4
.L_11:
        /*0034*/ 	.word	index@(_Z15unique_gid_calcPi)
        /*0038*/ 	.word	0x00000018


	//----- nvinfo : EIATTR_FRAME_SIZE
	.align		4
.L_12:
        /*003c*/ 	.byte	0x04, 0x11
        /*003e*/ 	.short	(.L_14 - .L_13)
	.align		4
.L_13:
        /*0040*/ 	.word	index@(_Z15unique_gid_calcPi)
        /*0044*/ 	.word	0x00000010


	//----- nvinfo : EIATTR_REGCOUNT
	.align		4
.L_14:
        /*0048*/ 	.byte	0x04, 0x2f
        /*004a*/ 	.short	(.L_16 - .L_15)
	.align		4
.L_15:
        /*004c*/ 	.word	index@(_Z18unique_gid_calc_2dPi)
        /*0050*/ 	.word	0x00000018


	//----- nvinfo : EIATTR_FRAME_SIZE
	.align		4
.L_16:
        /*0054*/ 	.byte	0x04, 0x11
        /*0056*/ 	.short	(.L_18 - .L_17)
	.align		4
.L_17:
        /*0058*/ 	.word	index@(_Z18unique_gid_calc_2dPi)
        /*005c*/ 	.word	0x00000010


	//----- nvinfo : EIATTR_MIN_STACK_SIZE
	.align		4
.L_18:
        /*0060*/ 	.byte	0x04, 0x12
        /*0062*/ 	.short	(.L_20 - .L_19)
	.align		4
.L_19:
        /*0064*/ 	.word	index@(_Z18unique_gid_calc_2dPi)
        /*0068*/ 	.word	0x00000010


	//----- nvinfo : EIATTR_MIN_STACK_SIZE
	.align		4
.L_20:
        /*006c*/ 	.byte	0x04, 0x12
        /*006e*/ 	.short	(.L_22 - .L_21)
	.align		4
.L_21:
        /*0070*/ 	.word	index@(_Z15unique_gid_calcPi)
        /*0074*/ 	.word	0x00000010


	//----- nvinfo : EIATTR_MIN_STACK_SIZE
	.align		4
.L_22:
        /*0078*/ 	.byte	0x04, 0x12
        /*007a*/ 	.short	(.L_24 - .L_23)
	.align		4
.L_23:
        /*007c*/ 	.word	index@(_Z13print_detailsv)
        /*0080*/ 	.word	0x00000028


	//----- nvinfo : EIATTR_MIN_STACK_SIZE
	.align		4
.L_24:
        /*0084*/ 	.byte	0x04, 0x12
        /*0086*/ 	.short	(.L_26 - .L_25)
	.align		4
.L_25:
        /*0088*/ 	.word	index@(_Z10hello_cudav)
        /*008c*/ 	.word	0x00000000
.L_26:


//--------------------- .nv.compat                --------------------------
	.section	.nv.compat,"",@"SHT_CUDA_COMPAT_INFO"
	.align	4
        /*0000*/ 	.byte	0x02, 0x09, 0x00, 0x00, 0x02, 0x02, 0x01, 0x00, 0x02, 0x05, 0x05, 0x00, 0x03, 0x07, 0x01, 0x01
        /*0010*/ 	.byte	0x02, 0x03, 0x00, 0x00, 0x02, 0x06, 0x01, 0x00, 0x04, 0x0b, 0x08, 0x00, 0x09, 0x00, 0x00, 0x00
        /*0020*/ 	.byte	0x00, 0x00, 0x00, 0x00


//--------------------- .nv.info._Z18unique_gid_calc_2dPi --------------------------
	.section	.nv.info._Z18unique_gid_calc_2dPi,"",@"SHT_CUDA_INFO"
	.sectionflags	@""
	.align	4


	//----- nvinfo : EIATTR_CUDA_API_VERSION
	.align		4
        /*0000*/ 	.byte	0x04, 0x37
        /*0002*/ 	.short	(.L_28 - .L_27)
.L_27:
        /*0004*/ 	.word	0x00000082


	//----- nvinfo : EIATTR_KPARAM_INFO
	.align		4
.L_28:
        /*0008*/ 	.byte	0x04, 0x17
        /*000a*/ 	.short	(.L_30 - .L_29)
.L_29:
        /*000c*/ 	.word	0x00000000
        /*0010*/ 	.short	0x0000
        /*0012*/ 	.short	0x0000
        /*0014*/ 	.byte	0x00, 0xf5, 0x21, 0x00


	//----- nvinfo : EIATTR_SPARSE_MMA_MASK
	.align		4
.L_30:
        /*0018*/ 	.byte	0x03, 0x50
        /*001a*/ 	.short	0x0000


	//----- nvinfo : EIATTR_MAXREG_COUNT
	.align		4
        /*001c*/ 	.byte	0x03, 0x1b
        /*001e*/ 	.short	0x00ff


	//----- nvinfo : EIATTR_EXTERNS
	.align		4
        /*0020*/ 	.byte	0x04, 0x0f
        /*0022*/ 	.short	(.L_32 - .L_31)


	//   ....[0]....
	.align		4
.L_31:
        /*0024*/ 	.word	index@(vprintf)


	//----- nvinfo : EIATTR_MERCURY_ISA_VERSION
	.align		4
.L_32:
        /*0028*/ 	.byte	0x03, 0x5f
        /*002a*/ 	.short	0x0101


	//----- nvinfo : EIATTR_VRC_CTA_INIT_COUNT
	.align		4
        /*002c*/ 	.byte	0x02, 0x4a
	.zero		1
	.zero		1


	//----- nvinfo : EIATTR_SYSCALL_OFFSETS
	.align		4
        /*0030*/ 	.byte	0x04, 0x46
        /*0032*/ 	.short	(.L_34 - .L_33)


	//   ....[0]....
.L_33:
        /*0034*/ 	.word	0x000001d0


	//----- nvinfo : EIATTR_EXIT_INSTR_OFFSETS
	.align		4
.L_34:
        /*0038*/ 	.byte	0x04, 0x1c
        /*003a*/ 	.short	(.L_36 - .L_35)


	//   ....[0]....
.L_35:
        /*003c*/ 	.word	0x000001e0


	//----- nvinfo : EIATTR_CBANK_PARAM_SIZE
	.align		4
.L_36:
        /*0040*/ 	.byte	0x03, 0x19
        /*0042*/ 	.short	0x0008


	//----- nvinfo : EIATTR_PARAM_CBANK
	.align		4
        /*0044*/ 	.byte	0x04, 0x0a
        /*0046*/ 	.short	(.L_38 - .L_37)
	.align		4
.L_37:
        /*0048*/ 	.word	index@(.nv.constant0._Z18unique_gid_calc_2dPi)
        /*004c*/ 	.short	0x0380
        /*004e*/ 	.short	0x0008


	//----- nvinfo : EIATTR_SW_WAR
	.align		4
.L_38:
        /*0050*/ 	.byte	0x04, 0x36
        /*0052*/ 	.short	(.L_40 - .L_39)
.L_39:
        /*0054*/ 	.word	0x00000008
.L_40:


//--------------------- .nv.info._Z15unique_gid_calcPi --------------------------
	.section	.nv.info._Z15unique_gid_calcPi,"",@"SHT_CUDA_INFO"
	.sectionflags	@""
	.align	4


	//----- nvinfo : EIATTR_CUDA_API_VERSION
	.align		4
        /*0000*/ 	.byte	0x04, 0x37
        /*0002*/ 	.short	(.L_42 - .L_41)
.L_41:
        /*0004*/ 	.word	0x00000082


	//----- nvinfo : EIATTR_KPARAM_INFO
	.align		4
.L_42:
        /*0008*/ 	.byte	0x04, 0x17
        /*000a*/ 	.short	(.L_44 - .L_43)
.L_43:
        /*000c*/ 	.word	0x00000000
        /*0010*/ 	.short	0x0000
        /*0012*/ 	.short	0x0000
        /*0014*/ 	.byte	0x00, 0xf5, 0x21, 0x00


	//----- nvinfo : EIATTR_SPARSE_MMA_MASK
	.align		4
.L_44:
        /*0018*/ 	.byte	0x03, 0x50
        /*001a*/ 	.short	0x0000


	//----- nvinfo : EIATTR_MAXREG_COUNT
	.align		4
        /*001c*/ 	.byte	0x03, 0x1b
        /*001e*/ 	.short	0x00ff


	//----- nvinfo : EIATTR_EXTERNS
	.align		4
        /*0020*/ 	.byte	0x04, 0x0f
        /*0022*/ 	.short	(.L_46 - .L_45)


	//   ....[0]....
	.align		4
.L_45:
        /*0024*/ 	.word	index@(vprintf)


	//----- nvinfo : EIATTR_MERCURY_ISA_VERSION
	.align		4
.L_46:
        /*0028*/ 	.byte	0x03, 0x5f
        /*002a*/ 	.short	0x0101


	//----- nvinfo : EIATTR_VRC_CTA_INIT_COUNT
	.align		4
        /*002c*/ 	.byte	0x02, 0x4a
	.zero		1
	.zero		1


	//----- nvinfo : EIATTR_SYSCALL_OFFSETS
	.align		4
        /*0030*/ 	.byte	0x04, 0x46
        /*0032*/ 	.short	(.L_48 - .L_47)


	//   ....[0]....
.L_47:
        /*0034*/ 	.word	0x00000160


	//----- nvinfo : EIATTR_EXIT_INSTR_OFFSETS
	.align		4
.L_48:
        /*0038*/ 	.byte	0x04, 0x1c
        /*003a*/ 	.short	(.L_50 - .L_49)


	//   ....[0]....
.L_49:
        /*003c*/ 	.word	0x00000170


	//----- nvinfo : EIATTR_CBANK_PARAM_SIZE
	.align		4
.L_50:
        /*0040*/ 	.byte	0x03, 0x19
        /*0042*/ 	.short	0x0008


	//----- nvinfo : EIATTR_PARAM_CBANK
	.align		4
        /*0044*/ 	.byte	0x04, 0x0a
        /*0046*/ 	.short	(.L_52 - .L_51)
	.align		4
.L_51:
        /*0048*/ 	.word	index@(.nv.constant0._Z15unique_gid_calcPi)
        /*004c*/ 	.short	0x0380
        /*004e*/ 	.short	0x0008


	//----- nvinfo : EIATTR_SW_WAR
	.align		4
.L_52:
        /*0050*/ 	.byte	0x04, 0x36
        /*0052*/ 	.short	(.L_54 - .L_53)
.L_53:
        /*0054*/ 	.word	0x00000008
.L_54:


//--------------------- .nv.info._Z13print_detailsv --------------------------
	.section	.nv.info._Z13print_detailsv,"",@"SHT_CUDA_INFO"
	.sectionflags	@""
	.align	4


	//----- nvinfo : EIATTR_CUDA_API_VERSION
	.align		4
        /*0000*/ 	.byte	0x04, 0x37
        /*0002*/ 	.short	(.L_56 - .L_55)
.L_55:
        /*0004*/ 	.word	0x00000082


	//----- nvinfo : EIATTR_SPARSE_MMA_MASK
	.align		4
.L_56:
        /*0008*/ 	.byte	0x03, 0x50
        /*000a*/ 	.short	0x0000


	//----- nvinfo : EIATTR_MAXREG_COUNT
	.align		4
        /*000c*/ 	.byte	0x03, 0x1b
        /*000e*/ 	.short	0x00ff


	//----- nvinfo : EIATTR_EXTERNS
	.align		4
        /*0010*/ 	.byte	0x04, 0x0f
        /*0012*/ 	.short	(.L_58 - .L_57)


	//   ....[0]....
	.align		4
.L_57:
        /*0014*/ 	.word	index@(vprintf)


	//----- nvinfo : EIATTR_MERCURY_ISA_VERSION
	.align		4
.L_58:
        /*0018*/ 	.byte	0x03, 0x5f
        /*001a*/ 	.short	0x0101


	//----- nvinfo : EIATTR_VRC_CTA_INIT_COUNT
	.align		4
        /*001c*/ 	.byte	0x02, 0x4a
	.zero		1
	.zero		1


	//----- nvinfo : EIATTR_SYSCALL_OFFSETS
	.align		4
        /*0020*/ 	.byte	0x04, 0x46
        /*0022*/ 	.short	(.L_60 - .L_59)


	//   ....[0]....
.L_59:
        /*0024*/ 	.word	0x000001a0


	//----- nvinfo : EIATTR_EXIT_INSTR_OFFSETS
	.align		4
.L_60:
        /*0028*/ 	.byte	0x04, 0x1c
        /*002a*/ 	.short	(.L_62 - .L_61)


	//   ....[0]....
.L_61:
        /*002c*/ 	.word	0x000001b0


	//----- nvinfo : EIATTR_SW_WAR
	.align		4
.L_62:
        /*0030*/ 	.byte	0x04, 0x36
        /*0032*/ 	.short	(.L_64 - .L_63)
.L_63:
        /*0034*/ 	.word	0x00000008
.L_64:


//--------------------- .nv.info._Z10hello_cudav  --------------------------
	.section	.nv.info._Z10hello_cudav,"",@"SHT_CUDA_INFO"
	.sectionflags	@""
	.align	4


	//----- nvinfo : EIATTR_CUDA_API_VERSION
	.align		4
        /*0000*/ 	.byte	0x04, 0x37
        /*0002*/ 	.short	(.L_66 - .L_65)
.L_65:
        /*0004*/ 	.word	0x00000082


	//----- nvinfo : EIATTR_SPARSE_MMA_MASK
	.align		4
.L_66:
        /*0008*/ 	.byte	0x03, 0x50
        /*000a*/ 	.short	0x0000


	//----- nvinfo : EIATTR_MAXREG_COUNT
	.align		4
        /*000c*/ 	.byte	0x03, 0x1b
        /*000e*/ 	.short	0x00ff


	//----- nvinfo : EIATTR_EXTERNS
	.align		4
        /*0010*/ 	.byte	0x04, 0x0f
        /*0012*/ 	.short	(.L_68 - .L_67)


	//   ....[0]....
	.align		4
.L_67:
        /*0014*/ 	.word	index@(vprintf)


	//----- nvinfo : EIATTR_MERCURY_ISA_VERSION
	.align		4
.L_68:
        /*0018*/ 	.byte	0x03, 0x5f
        /*001a*/ 	.short	0x0101


	//----- nvinfo : EIATTR_VRC_CTA_INIT_COUNT
	.align		4
        /*001c*/ 	.byte	0x02, 0x4a
	.zero		1
	.zero		1


	//----- nvinfo : EIATTR_SYSCALL_OFFSETS
	.align		4
        /*0020*/ 	.byte	0x04, 0x46
        /*0022*/ 	.short	(.L_70 - .L_69)


	//   ....[0]....
.L_69:
        /*0024*/ 	.word	0x00000080


	//----- nvinfo : EIATTR_EXIT_INSTR_OFFSETS
	.align		4
.L_70:
        /*0028*/ 	.byte	0x04, 0x1c
        /*002a*/ 	.short	(.L_72 - .L_71)


	//   ....[0]....
.L_71:
        /*002c*/ 	.word	0x00000090


	//----- nvinfo : EIATTR_SW_WAR
	.align		4
.L_72:
        /*0030*/ 	.byte	0x04, 0x36
        /*0032*/ 	.short	(.L_74 - .L_73)
.L_73:
        /*0034*/ 	.word	0x00000008
.L_74:


//--------------------- .nv.callgraph             --------------------------
	.section	.nv.callgraph,"",@"SHT_CUDA_CALLGRAPH"
	.align	4
	.sectionentsize	8
	.align		4
        /*0000*/ 	.word	0x00000000
	.align		4
        /*0004*/ 	.word	0xffffffff
	.align		4
        /*0008*/ 	.word	index@(_Z18unique_gid_calc_2dPi)
	.align		4
        /*000c*/ 	.word	index@(vprintf)
	.align		4
        /*0010*/ 	.word	index@(_Z15unique_gid_calcPi)
	.align		4
        /*0014*/ 	.word	index@(vprintf)
	.align		4
        /*0018*/ 	.word	index@(_Z13print_detailsv)
	.align		4
        /*001c*/ 	.word	index@(vprintf)
	.align		4
        /*0020*/ 	.word	index@(_Z10hello_cudav)
	.align		4
        /*0024*/ 	.word	index@(vprintf)
	.align		4
        /*0028*/ 	.word	0x00000000
	.align		4
        /*002c*/ 	.word	0xfffffffe
	.align		4
        /*0030*/ 	.word	0x00000000
	.align		4
        /*0034*/ 	.word	0xfffffffd
	.align		4
        /*0038*/ 	.word	0x00000000
	.align		4
        /*003c*/ 	.word	0xfffffffc


//--------------------- .nv.constant4             --------------------------
	.section	.nv.constant4,"a",@progbits
	.align	8
	.align		8
.nv.constant4:
        /*0000*/ 	.dword	vprintf
	.align		8
        /*0008*/ 	.dword	$str
	.align		8
        /*0010*/ 	.dword	$str$1
	.align		8
        /*0018*/ 	.dword	$str$2


//--------------------- .text._Z18unique_gid_calc_2dPi --------------------------
	.section	.text._Z18unique_gid_calc_2dPi,"ax",@progbits
	.align	128
        .global         _Z18unique_gid_calc_2dPi
        .type           _Z18unique_gid_calc_2dPi,@function
        .size           _Z18unique_gid_calc_2dPi,(.L_x_8 - _Z18unique_gid_calc_2dPi)
        .other          _Z18unique_gid_calc_2dPi,@"STO_CUDA_ENTRY STV_DEFAULT"
_Z18unique_gid_calc_2dPi:
.text._Z18unique_gid_calc_2dPi:
[----:B------:R-:W0:Y:S01]  /*0000*/  LDC R1, c[0x0][0x37c] ;  /* 0x0000df00ff017b82 */ /* 0x000e220000000800 */
[----:B------:R-:W1:Y:S01]  /*0010*/  S2R R2, SR_TID.X ;  /* 0x0000000000027919 */ /* 0x000e620000002100 */
[----:B------:R-:W2:Y:S06]  /*0020*/  LDCU UR5, c[0x0][0x2fc] ;  /* 0x00005f80ff0577ac */ /* 0x000eac0008000800 */
[----:B------:R-:W3:Y:S01]  /*0030*/  S2UR UR9, SR_CTAID.X ;  /* 0x00000000000979c3 */ /* 0x000ee20000002500 */
[----:B0-----:R-:W-:Y:S01]  /*0040*/  IADD3 R1, PT, PT, R1, -0x10, RZ ;  /* 0xfffffff001017810 */ /* 0x001fe20007ffe0ff */
[----:B------:R-:W3:Y:S01]  /*0050*/  S2R R3, SR_CTAID.Y ;  /* 0x0000000000037919 */ /* 0x000ee20000002600 */
[----:B------:R-:W0:Y:S01]  /*0060*/  LDCU UR8, c[0x0][0x360] ;  /* 0x00006c00ff0877ac */ /* 0x000e220008000800 */
[----:B------:R-:W1:Y:S01]  /*0070*/  S2R R5, SR_TID.Y ;  /* 0x0000000000057919 */ /* 0x000e620000002200 */
[----:B------:R-:W0:Y:S03]  /*0080*/  LDCU UR4, c[0x0][0x364] ;  /* 0x00006c80ff0477ac */ /* 0x000e260008000800 */
[----:B------:R-:W3:Y:S01]  /*0090*/  LDC R0, c[0x0][0x370] ;  /* 0x0000dc00ff007b82 */ /* 0x000ee20000000800 */
[----:B------:R-:W4:Y:S07]  /*00a0*/  LDCU.64 UR6, c[0x0][0x358] ;  /* 0x00006b00ff0677ac */ /* 0x000f2e0008000a00 */
[----:B------:R-:W5:Y:S01]  /*00b0*/  LDC.64 R8, c[0x0][0x380] ;  /* 0x0000e000ff087b82 */ /* 0x000f620000000a00 */
[----:B0-----:R-:W-:Y:S01]  /*00c0*/  UIMAD UR4, UR8, UR4, URZ ;  /* 0x00000004080472a4 */ /* 0x001fe2000f8e02ff */
[----:B---3--:R-:W-:-:S02]  /*00d0*/  IMAD R3, R3, R0, UR9 ;  /* 0x0000000903037e24 */ /* 0x008fc4000f8e0200 */
[----:B-1----:R-:W-:-:S04]  /*00e0*/  IMAD R2, R5, UR8, R2 ;  /* 0x0000000805027c24 */ /* 0x002fc8000f8e0202 */
[----:B------:R-:W-:-:S04]  /*00f0*/  IMAD R3, R3, UR4, R2 ;  /* 0x0000000403037c24 */ /* 0x000fc8000f8e0202 */
[----:B-----5:R-:W-:-:S06]  /*0100*/  IMAD.WIDE R8, R3, 0x4, R8 ;  /* 0x0000000403087825 */ /* 0x020fcc00078e0208 */
[----:B----4-:R-:W3:Y:S01]  /*0110*/  LDG.E R8, desc[UR6][R8.64] ;  /* 0x0000000608087981 */ /* 0x010ee2000c1e1900 */
[----:B------:R-:W-:Y:S01]  /*0120*/  MOV R0, 0x0 ;  /* 0x0000000000007802 */ /* 0x000fe20000000f00 */
[----:B------:R-:W0:Y:S02]  /*0130*/  LDCU UR4, c[0x0][0x2f8] ;  /* 0x00005f00ff0477ac */ /* 0x000e240008000800 */
[----:B------:R1:W-:Y:S01]  /*0140*/  STL.64 [R1], R2 ;  /* 0x0000000201007387 */ /* 0x0003e20000100a00 */
[----:B------:R1:W4:Y:S01]  /*0150*/  LDC.64 R10, c[0x4][R0] ;  /* 0x01000000000a7b82 */ /* 0x0003220000000a00 */
[----:B------:R-:W5:Y:S01]  /*0160*/  LDCU.64 UR6, c[0x4][0x18] ;  /* 0x01000300ff0677ac */ /* 0x000f620008000a00 */
[----:B0-----:R-:W-:Y:S02]  /*0170*/  IADD3 R6, P0, PT, R1, UR4, RZ ;  /* 0x0000000401067c10 */ /* 0x001fe4000ff1e0ff */
[----:B-----5:R-:W-:Y:S02]  /*0180*/  MOV R4, UR6 ;  /* 0x0000000600047c02 */ /* 0x020fe40008000f00 */
[----:B------:R-:W-:-:S02]  /*0190*/  MOV R5, UR7 ;  /* 0x0000000700057c02 */ /* 0x000fc40008000f00 */
[----:B--2---:R-:W-:Y:S01]  /*01a0*/  IADD3.X R7, PT, PT, RZ, UR5, RZ, P0, !PT ;  /* 0x00000005ff077c10 */ /* 0x004fe200087fe4ff */
[----:B---34-:R1:W-:Y:S06]  /*01b0*/  STL [R1+0x8], R8 ;  /* 0x0000080801007387 */ /* 0x0183ec0000100800 */
[----:B------:R-:W-:-:S07]  /*01c0*/  LEPC R20, `(.L_x_0) ;  /* 0x000000001014794e */ /* 0x000fce0000000000 */
[----:B-1----:R-:W-:Y:S05]  /*01d0*/  CALL.ABS.NOINC R10 ;  /* 0x000000000a007343 */ /* 0x002fea0003c00000 */
.L_x_0:
[----:B------:R-:W-:Y:S05]  /*01e0*/  EXIT ;  /* 0x000000000000794d */ /* 0x000fea0003800000 */
.L_x_1:
[----:B------:R-:W-:-:S00]  /*01f0*/  BRA `(.L_x_1) ;  /* 0xfffffffc00fc7947 */ /* 0x000fc0000383ffff */
[----:B------:R-:W-:-:S00]  /*0200*/  NOP ;  /* 0x0000000000007918 */ /* 0x000fc00000000000 */
[----:B------:R-:W-:-:S00]  /*0210*/  NOP ;  /* 0x0000000000007918 */ /* 0x000fc00000000000 */
[----:B------:R-:W-:-:S00]  /*0220*/  NOP ;  /* 0x0000000000007918 */ /* 0x000fc00000000000 */
[----:B------:R-:W-:-:S00]  /*0230*/  NOP ;  /* 0x0000000000007918 */ /* 0x000fc00000000000 */
[----:B------:R-:W-:-:S00]  /*0240*/  NOP ;  /* 0x0000000000007918 */ /* 0x000fc00000000000 */
[----:B------:R-:W-:-:S00]  /*0250*/  NOP ;  /* 0x0000000000007918 */ /* 0x000fc00000000000 */
[----:B------:R-:W-:-:S00]  /*0260*/  NOP ;  /* 0x0000000000007918 */ /* 0x000fc00000000000 */
[----:B------:R-:W-:-:S00]  /*0270*/  NOP ;  /* 0x0000000000007918 */ /* 0x000fc00000000000 */
.L_x_8:


//--------------------- .text._Z15unique_gid_calcPi --------------------------
	.section	.text._Z15unique_gid_calcPi,"ax",@progbits
	.align	128
        .global         _Z15unique_gid_calcPi
        .type           _Z15unique_gid_calcPi,@function
        .size           _Z15unique_gid_calcPi,(.L_x_9 - _Z15unique_gid_calcPi)
        .other          _Z15unique_gid_calcPi,@"STO_CUDA_ENTRY STV_DEFAULT"
_Z15unique_gid_calcPi:
.text._Z15unique_gid_calcPi:
[----:B------:R-:W0:Y:S01]  /*0000*/  LDC R1, c[0x0][0x37c] ;  /* 0x0000df00ff017b82 */ /* 0x000e220000000800 */
[----:B------:R-:W1:Y:S01]  /*0010*/  S2R R10, SR_TID.X ;  /* 0x00000000000a7919 */ /* 0x000e620000002100 */
[----:B------:R-:W2:Y:S06]  /*0020*/  LDCU UR6, c[0x0][0x2fc] ;  /* 0x00005f80ff0677ac */ /* 0x000eac0008000800 */
[----:B------:R-:W1:Y:S01]  /*0030*/  S2UR UR7, SR_CTAID.X ;  /* 0x00000000000779c3 */ /* 0x000e620000002500 */
[----:B0-----:R-:W-:Y:S01]  /*0040*/  VIADD R1, R1, 0xfffffff0 ;  /* 0xfffffff001017836 */ /* 0x001fe20000000000 */
[----:B------:R-:W0:Y:S06]  /*0050*/  LDCU.64 UR4, c[0x0][0x358] ;  /* 0x00006b00ff0477ac */ /* 0x000e2c0008000a00 */
[----:B------:R-:W3:Y:S01]  /*0060*/  LDC.64 R2, c[0x0][0x380] ;  /* 0x0000e000ff027b82 */ /* 0x000ee20000000a00 */
[----:B------:R-:W-:Y:S01]  /*0070*/  MOV R0, 0x0 ;  /* 0x0000000000007802 */ /* 0x000fe20000000f00 */
[----:B------:R-:W4:Y:S06]  /*0080*/  LDCU.64 UR8, c[0x4][0x18] ;  /* 0x01000300ff0877ac */ /* 0x000f2c0008000a00 */
[----:B------:R-:W1:Y:S02]  /*0090*/  LDC R11, c[0x0][0x360] ;  /* 0x0000d800ff0b7b82 */ /* 0x000e640000000800 */
[----:B-1----:R-:W-:-:S04]  /*00a0*/  IMAD R11, R11, UR7, R10 ;  /* 0x000000070b0b7c24 */ /* 0x002fc8000f8e020a */
[----:B---3--:R-:W-:-:S06]  /*00b0*/  IMAD.WIDE R2, R11, 0x4, R2 ;  /* 0x000000040b027825 */ /* 0x008fcc00078e0202 */
[----:B0-----:R-:W3:Y:S01]  /*00c0*/  LDG.E R2, desc[UR4][R2.64] ;  /* 0x0000000402027981 */ /* 0x001ee2000c1e1900 */
[----:B------:R-:W0:Y:S01]  /*00d0*/  LDCU UR4, c[0x0][0x2f8] ;  /* 0x00005f00ff0477ac */ /* 0x000e220008000800 */
[----:B------:R1:W1:Y:S01]  /*00e0*/  LDC.64 R8, c[0x4][R0] ;  /* 0x0100000000087b82 */ /* 0x0002620000000a00 */
[----:B----4-:R-:W-:Y:S01]  /*00f0*/  IMAD.U32 R4, RZ, RZ, UR8 ;  /* 0x00000008ff047e24 */ /* 0x010fe2000f8e00ff */
[----:B------:R4:W-:Y:S01]  /*0100*/  STL.64 [R1], R10 ;  /* 0x0000000a01007387 */ /* 0x0009e20000100a00 */
[----:B------:R-:W-:Y:S02]  /*0110*/  MOV R5, UR9 ;  /* 0x0000000900057c02 */ /* 0x000fe40008000f00 */
[----:B0-----:R-:W-:-:S04]  /*0120*/  IADD3 R6, P0, PT, R1, UR4, RZ ;  /* 0x0000000401067c10 */ /* 0x001fc8000ff1e0ff */
[----:B--2---:R-:W-:Y:S01]  /*0130*/  IADD3.X R7, PT, PT, RZ, UR6, RZ, P0, !PT ;  /* 0x00000006ff077c10 */ /* 0x004fe200087fe4ff */
[----:B-1-3--:R4:W-:Y:S08]  /*0140*/  STL [R1+0x8], R2 ;  /* 0x0000080201007387 */ /* 0x00a9f00000100800 */
[----:B------:R-:W-:-:S07]  /*0150*/  LEPC R20, `(.L_x_2) ;  /* 0x000000001014794e */ /* 0x000fce0000000000 */
[----:B----4-:R-:W-:Y:S05]  /*0160*/  CALL.ABS.NOINC R8 ;  /* 0x0000000008007343 */ /* 0x010fea0003c00000 */
.L_x_2:
[----:B------:R-:W-:Y:S05]  /*0170*/  EXIT ;  /* 0x000000000000794d */ /* 0x000fea0003800000 */
.L_x_3:
        /* <DEDUP_REMOVED lines=16> */
.L_x_9:


//--------------------- .text._Z13print_detailsv  --------------------------
	.section	.text._Z13print_detailsv,"ax",@progbits
	.align	128
        .global         _Z13print_detailsv
        .type           _Z13print_detailsv,@function
        .size           _Z13print_detailsv,(.L_x_10 - _Z13print_detailsv)
        .other          _Z13print_detailsv,@"STO_CUDA_ENTRY STV_DEFAULT"
_Z13print_detailsv:
.text._Z13print_detailsv:
[----:B------:R-:W0:Y:S01]  /*0000*/  LDC R1, c[0x0][0x37c] ;  /* 0x0000df00ff017b82 */ /* 0x000e220000000800 */
[----:B------:R-:W1:Y:S01]  /*0010*/  S2R R8, SR_CTAID.X ;  /* 0x0000000000087919 */ /* 0x000e620000002500 */
[----:B------:R-:W2:Y:S06]  /*0020*/  LDCU UR5, c[0x0][0x2fc] ;  /* 0x00005f80ff0577ac */ /* 0x000eac0008000800 */
[----:B------:R-:W3:Y:S01]  /*0030*/  LDC R11, c[0x0][0x360] ;  /* 0x0000d800ff0b7b82 */ /* 0x000ee20000000800 */
[----:B0-----:R-:W-:Y:S01]  /*0040*/  VIADD R1, R1, 0xffffffd8 ;  /* 0xffffffd801017836 */ /* 0x001fe20000000000 */
[----:B------:R-:W1:Y:S01]  /*0050*/  S2R R9, SR_CTAID.Y ;  /* 0x0000000000097919 */ /* 0x000e620000002600 */
[----:B------:R-:W-:Y:S01]  /*0060*/  MOV R0, 0x0 ;  /* 0x0000000000007802 */ /* 0x000fe20000000f00 */
[----:B------:R-:W0:Y:S01]  /*0070*/  LDCU UR4, c[0x0][0x2f8] ;  /* 0x00005f00ff0477ac */ /* 0x000e220008000800 */
[----:B------:R-:W3:Y:S03]  /*0080*/  S2R R10, SR_CTAID.Z ;  /* 0x00000000000a7919 */ /* 0x000ee60000002700 */
[----:B------:R-:W4:Y:S01]  /*0090*/  LDC R12, c[0x0][0x364] ;  /* 0x0000d900ff0c7b82 */ /* 0x000f220000000800 */
[----:B------:R-:W5:Y:S07]  /*00a0*/  LDCU.64 UR6, c[0x4][0x10] ;  /* 0x01000200ff0677ac */ /* 0x000f6e0008000a00 */
[----:B------:R-:W4:Y:S01]  /*00b0*/  LDC R13, c[0x0][0x368] ;  /* 0x0000da00ff0d7b82 */ /* 0x000f220000000800 */
[----:B0-----:R-:W-:-:S07]  /*00c0*/  IADD3 R6, P0, PT, R1, UR4, RZ ;  /* 0x0000000401067c10 */ /* 0x001fce000ff1e0ff */
[----:B------:R-:W0:Y:S01]  /*00d0*/  LDC R14, c[0x0][0x370] ;  /* 0x0000dc00ff0e7b82 */ /* 0x000e220000000800 */
[----:B-----5:R-:W-:Y:S01]  /*00e0*/  IMAD.U32 R4, RZ, RZ, UR6 ;  /* 0x00000006ff047e24 */ /* 0x020fe2000f8e00ff */
[----:B------:R-:W-:Y:S01]  /*00f0*/  MOV R5, UR7 ;  /* 0x0000000700057c02 */ /* 0x000fe20008000f00 */
[----:B--2---:R-:W-:-:S05]  /*0100*/  IMAD.X R7, RZ, RZ, UR5, P0 ;  /* 0x00000005ff077e24 */ /* 0x004fca00080e06ff */
[----:B------:R-:W0:Y:S01]  /*0110*/  LDC R15, c[0x0][0x374] ;  /* 0x0000dd00ff0f7b82 */ /* 0x000e220000000800 */
[----:B-1----:R1:W-:Y:S04]  /*0120*/  STL.64 [R1], R8 ;  /* 0x0000000801007387 */ /* 0x0023e80000100a00 */
[----:B---3--:R1:W-:Y:S03]  /*0130*/  STL.64 [R1+0x8], R10 ;  /* 0x0000080a01007387 */ /* 0x0083e60000100a00 */
[----:B------:R-:W2:Y:S01]  /*0140*/  LDC R16, c[0x0][0x378] ;  /* 0x0000de00ff107b82 */ /* 0x000ea20000000800 */
[----:B----4-:R1:W-:Y:S07]  /*0150*/  STL.64 [R1+0x10], R12 ;  /* 0x0000100c01007387 */ /* 0x0103ee0000100a00 */
[----:B------:R1:W3:Y:S01]  /*0160*/  LDC.64 R2, c[0x4][R0] ;  /* 0x0100000000027b82 */ /* 0x0002e20000000a00 */
[----:B0-----:R1:W-:Y:S04]  /*0170*/  STL.64 [R1+0x18], R14 ;  /* 0x0000180e01007387 */ /* 0x0013e80000100a00 */
[----:B--2---:R1:W-:Y:S02]  /*0180*/  STL [R1+0x20], R16 ;  /* 0x0000201001007387 */ /* 0x0043e40000100800 */
[----:B------:R-:W-:-:S07]  /*0190*/  LEPC R20, `(.L_x_4) ;  /* 0x000000001014794e */ /* 0x000fce0000000000 */
[----:B-1-3--:R-:W-:Y:S05]  /*01a0*/  CALL.ABS.NOINC R2 ;  /* 0x0000000002007343 */ /* 0x00afea0003c00000 */
.L_x_4:
[----:B------:R-:W-:Y:S05]  /*01b0*/  EXIT ;  /* 0x000000000000794d */ /* 0x000fea0003800000 */
.L_x_5:
        /* <DEDUP_REMOVED lines=12> */
.L_x_10:


//--------------------- .text._Z10hello_cudav     --------------------------
	.section	.text._Z10hello_cudav,"ax",@progbits
	.align	128
        .global         _Z10hello_cudav
        .type           _Z10hello_cudav,@function
        .size           _Z10hello_cudav,(.L_x_11 - _Z10hello_cudav)
        .other          _Z10hello_cudav,@"STO_CUDA_ENTRY STV_DEFAULT"
_Z10hello_cudav:
.text._Z10hello_cudav:
[----:B------:R-:W0:Y:S01]  /*0000*/  LDC R1, c[0x0][0x37c] ;  /* 0x0000df00ff017b82 */ /* 0x000e220000000800 */
[----:B------:R-:W-:Y:S01]  /*0010*/  MOV R0, 0x0 ;  /* 0x0000000000007802 */ /* 0x000fe20000000f00 */
[----:B------:R-:W1:Y:S01]  /*0020*/  LDCU.64 UR4, c[0x4][0x8] ;  /* 0x01000100ff0477ac */ /* 0x000e620008000a00 */
[----:B------:R-:W-:-:S05]  /*0030*/  CS2R R6, SRZ ;  /* 0x0000000000067805 */ /* 0x000fca000001ff00 */
[----:B------:R2:W3:Y:S01]  /*0040*/  LDC.64 R2, c[0x4][R0] ;  /* 0x0100000000027b82 */ /* 0x0004e20000000a00 */
[----:B-1----:R-:W-:Y:S02]  /*0050*/  IMAD.U32 R4, RZ, RZ, UR4 ;  /* 0x00000004ff047e24 */ /* 0x002fe4000f8e00ff */
[----:B--2---:R-:W-:-:S07]  /*0060*/  IMAD.U32 R5, RZ, RZ, UR5 ;  /* 0x00000005ff057e24 */ /* 0x004fce000f8e00ff */
[----:B------:R-:W-:-:S07]  /*0070*/  LEPC R20, `(.L_x_6) ;  /* 0x000000001014794e */ /* 0x000fce0000000000 */
[----:B0--3--:R-:W-:Y:S05]  /*0080*/  CALL.ABS.NOINC R2 ;  /* 0x0000000002007343 */ /* 0x009fea0003c00000 */
.L_x_6:
[----:B------:R-:W-:Y:S05]  /*0090*/  EXIT ;  /* 0x000000000000794d */ /* 0x000fea0003800000 */
.L_x_7:
        /* <DEDUP_REMOVED lines=14> */
.L_x_11:


//--------------------- .nv.global.init           --------------------------
	.section	.nv.global.init,"aw",@progbits
.nv.global.init:
	.type		$str,@object
	.size		$str,($str$2 - $str)
$str:
        /*0000*/ 	.byte	0x48, 0x65, 0x6c, 0x6c, 0x6f, 0x20, 0x43, 0x75, 0x64, 0x61, 0x20, 0x57, 0x6f, 0x72, 0x6c, 0x64
        /*0010*/ 	.byte	0x0a, 0x00
	.type		$str$2,@object
	.size		$str$2,($str$1 - $str$2)
$str$2:
        /*0012*/ 	.byte	0x74, 0x68, 0x72, 0x65, 0x61, 0x64, 0x49, 0x64, 0x78, 0x3a, 0x20, 0x25, 0x64, 0x2c, 0x20, 0x67
        /*0022*/ 	.byte	0x69, 0x64, 0x3a, 0x20, 0x25, 0x64, 0x2c, 0x20, 0x76, 0x61, 0x6c, 0x75, 0x65, 0x3a, 0x20, 0x25
        /*0032*/ 	.byte	0x64, 0x20, 0x0a, 0x00
	.type		$str$1,@object
	.size		$str$1,(.L_1 - $str$1)
$str$1:
        /*0036*/ 	.byte	0x62, 0x6c, 0x6f, 0x63, 0x6b, 0x49, 0x64, 0x78, 0x2e, 0x78, 0x3a, 0x20, 0x25, 0x64, 0x2c, 0x20
        /*0046*/ 	.byte	0x62, 0x6c, 0x6f, 0x63, 0x6b, 0x49, 0x64, 0x78, 0x2e, 0x79, 0x3a, 0x20, 0x25, 0x64, 0x2c, 0x20
        /*0056*/ 	.byte	0x62, 0x6c, 0x6f, 0x63, 0x6b, 0x49, 0x64, 0x78, 0x2e, 0x7a, 0x3a, 0x20, 0x25, 0x64, 0x20, 0x0a
        /*0066*/ 	.byte	0x62, 0x6c, 0x6f, 0x63, 0x6b, 0x44, 0x69, 0x6d, 0x2e, 0x78, 0x3a, 0x20, 0x25, 0x64, 0x2c, 0x20
        /*0076*/ 	.byte	0x62, 0x6c, 0x6f, 0x63, 0x6b, 0x44, 0x69, 0x6d, 0x2e, 0x79, 0x3a, 0x20, 0x25, 0x64, 0x2c, 0x20
        /*0086*/ 	.byte	0x62, 0x6c, 0x6f, 0x63, 0x6b, 0x44, 0x69, 0x6d, 0x2e, 0x7a, 0x3a, 0x20, 0x25, 0x64, 0x20, 0x0a
        /*0096*/ 	.byte	0x67, 0x72, 0x69, 0x64, 0x44, 0x69, 0x6d, 0x2e, 0x78, 0x3a, 0x20, 0x25, 0x64, 0x2c, 0x20, 0x67
        /*00a6*/ 	.byte	0x72, 0x69, 0x64, 0x44, 0x69, 0x6d, 0x2e, 0x79, 0x3a, 0x20, 0x25, 0x64, 0x2c, 0x20, 0x67, 0x72
        /*00b6*/ 	.byte	0x69, 0x64, 0x44, 0x69, 0x6d, 0x2e, 0x7a, 0x3a, 0x20, 0x25, 0x64, 0x20, 0x0a, 0x00
.L_1:


//--------------------- .nv.shared.reserved.0     --------------------------
	.section	.nv.shared.reserved.0,"aw",@nobits
	.weak		__nv_reservedSMEM_offset_0_alias
	.size		__nv_reservedSMEM_offset_0_alias, 0, 64
	.other		__nv_reservedSMEM_offset_0_alias,@"STO_CUDA_RESERVED_SHARED STV_DEFAULT"
__nv_reservedSMEM_offset_0_alias:
	.zero		0
	.zero		64


//--------------------- .nv.constant0._Z18unique_gid_calc_2dPi --------------------------
	.section	.nv.constant0._Z18unique_gid_calc_2dPi,"a",@progbits
	.sectionflags	@""
	.align	4
.nv.constant0._Z18unique_gid_calc_2dPi:
	.zero		904


//--------------------- .nv.constant0._Z15unique_gid_calcPi --------------------------
	.section	.nv.constant0._Z15unique_gid_calcPi,"a",@progbits
	.sectionflags	@""
	.align	4
.nv.constant0._Z15unique_gid_calcPi:
	.zero		904


//--------------------- .nv.constant0._Z13print_detailsv --------------------------
	.section	.nv.constant0._Z13print_detailsv,"a",@progbits
	.sectionflags	@""
	.align	4
.nv.constant0._Z13print_detailsv:
	.zero		896


//--------------------- .nv.constant0._Z10hello_cudav --------------------------
	.section	.nv.constant0._Z10hello_cudav,"a",@progbits
	.sectionflags	@""
	.align	4
.nv.constant0._Z10hello_cudav:
	.zero		896


//--------------------- SYMBOLS --------------------------

	.type		.nv.reservedSmem.offset0,@object
	.size		.nv.reservedSmem.offset0,0x4
	.type		vprintf,@function
